//
// Generated by NVIDIA NVVM Compiler
//
// Compiler Build ID: CL-36424714
// Cuda compilation tools, release 13.0, V13.0.88
// Based on NVVM 20.0.0
//

.version 9.0
.target sm_100
.address_size 64

	// .globl	_Z20conv1dConstantMemoryPiS_ii
.const .align 4 .b8 conv1d_kernel[16];

.visible .entry _Z20conv1dConstantMemoryPiS_ii(
	.param .u64 .ptr .align 1 _Z20conv1dConstantMemoryPiS_ii_param_0,
	.param .u64 .ptr .align 1 _Z20conv1dConstantMemoryPiS_ii_param_1,
	.param .u32 _Z20conv1dConstantMemoryPiS_ii_param_2,
	.param .u32 _Z20conv1dConstantMemoryPiS_ii_param_3
)
{
	.reg .pred 	%p<11>;
	.reg .b32 	%r<150>;
	.reg .b64 	%rd<33>;

	ld.param.u64 	%rd9, [_Z20conv1dConstantMemoryPiS_ii_param_0];
	ld.param.u64 	%rd8, [_Z20conv1dConstantMemoryPiS_ii_param_1];
	ld.param.u32 	%r38, [_Z20conv1dConstantMemoryPiS_ii_param_2];
	ld.param.u32 	%r37, [_Z20conv1dConstantMemoryPiS_ii_param_3];
	cvta.to.global.u64 	%rd1, %rd9;
	mov.u32 	%r39, %ctaid.x;
	mov.u32 	%r40, %ntid.x;
	mul.lo.s32 	%r1, %r39, %r40;
	mov.u32 	%r2, %tid.x;
	add.s32 	%r3, %r1, %r2;
	sub.s32 	%r41, %r38, %r37;
	setp.gt.s32 	%p1, %r3, %r41;
	@%p1 bra 	$L__BB0_15;
	setp.lt.s32 	%p2, %r37, 1;
	mov.b32 	%r149, 0;
	@%p2 bra 	$L__BB0_14;
	and.b32  	%r4, %r37, 15;
	setp.lt.u32 	%p3, %r37, 16;
	mov.b32 	%r141, 0;
	mov.u32 	%r149, %r141;
	@%p3 bra 	$L__BB0_5;
	and.b32  	%r141, %r37, 2147483632;
	neg.s32 	%r135, %r141;
	mov.u64 	%rd11, conv1d_kernel;
	add.s64 	%rd31, %rd11, 32;
	add.s64 	%rd2, %rd1, 32;
	mov.b32 	%r149, 0;
	mov.u32 	%r134, %r3;
$L__BB0_4:
	.pragma "nounroll";
	mul.wide.s32 	%rd12, %r134, 4;
	add.s64 	%rd13, %rd2, %rd12;
	ld.global.u32 	%r46, [%rd13+-32];
	ld.const.u32 	%r47, [%rd31+-32];
	mad.lo.s32 	%r48, %r47, %r46, %r149;
	ld.global.u32 	%r49, [%rd13+-28];
	ld.const.u32 	%r50, [%rd31+-28];
	mad.lo.s32 	%r51, %r50, %r49, %r48;
	ld.global.u32 	%r52, [%rd13+-24];
	ld.const.u32 	%r53, [%rd31+-24];
	mad.lo.s32 	%r54, %r53, %r52, %r51;
	ld.global.u32 	%r55, [%rd13+-20];
	ld.const.u32 	%r56, [%rd31+-20];
	mad.lo.s32 	%r57, %r56, %r55, %r54;
	ld.global.u32 	%r58, [%rd13+-16];
	ld.const.u32 	%r59, [%rd31+-16];
	mad.lo.s32 	%r60, %r59, %r58, %r57;
	ld.global.u32 	%r61, [%rd13+-12];
	ld.const.u32 	%r62, [%rd31+-12];
	mad.lo.s32 	%r63, %r62, %r61, %r60;
	ld.global.u32 	%r64, [%rd13+-8];
	ld.const.u32 	%r65, [%rd31+-8];
	mad.lo.s32 	%r66, %r65, %r64, %r63;
	ld.global.u32 	%r67, [%rd13+-4];
	ld.const.u32 	%r68, [%rd31+-4];
	mad.lo.s32 	%r69, %r68, %r67, %r66;
	ld.global.u32 	%r70, [%rd13];
	ld.const.u32 	%r71, [%rd31];
	mad.lo.s32 	%r72, %r71, %r70, %r69;
	ld.global.u32 	%r73, [%rd13+4];
	ld.const.u32 	%r74, [%rd31+4];
	mad.lo.s32 	%r75, %r74, %r73, %r72;
	ld.global.u32 	%r76, [%rd13+8];
	ld.const.u32 	%r77, [%rd31+8];
	mad.lo.s32 	%r78, %r77, %r76, %r75;
	ld.global.u32 	%r79, [%rd13+12];
	ld.const.u32 	%r80, [%rd31+12];
	mad.lo.s32 	%r81, %r80, %r79, %r78;
	ld.global.u32 	%r82, [%rd13+16];
	ld.const.u32 	%r83, [%rd31+16];
	mad.lo.s32 	%r84, %r83, %r82, %r81;
	ld.global.u32 	%r85, [%rd13+20];
	ld.const.u32 	%r86, [%rd31+20];
	mad.lo.s32 	%r87, %r86, %r85, %r84;
	ld.global.u32 	%r88, [%rd13+24];
	ld.const.u32 	%r89, [%rd31+24];
	mad.lo.s32 	%r90, %r89, %r88, %r87;
	ld.global.u32 	%r91, [%rd13+28];
	ld.const.u32 	%r92, [%rd31+28];
	mad.lo.s32 	%r149, %r92, %r91, %r90;
	add.s32 	%r135, %r135, 16;
	add.s32 	%r134, %r134, 16;
	add.s64 	%rd31, %rd31, 64;
	setp.ne.s32 	%p4, %r135, 0;
	@%p4 bra 	$L__BB0_4;
$L__BB0_5:
	setp.eq.s32 	%p5, %r4, 0;
	@%p5 bra 	$L__BB0_14;
	and.b32  	%r16, %r37, 7;
	setp.lt.u32 	%p6, %r4, 8;
	@%p6 bra 	$L__BB0_8;
	add.s32 	%r94, %r141, %r3;
	mul.wide.s32 	%rd14, %r94, 4;
	add.s64 	%rd15, %rd1, %rd14;
	ld.global.u32 	%r95, [%rd15];
	mul.wide.u32 	%rd16, %r141, 4;
	mov.u64 	%rd17, conv1d_kernel;
	add.s64 	%rd18, %rd17, %rd16;
	ld.const.u32 	%r96, [%rd18];
	mad.lo.s32 	%r97, %r96, %r95, %r149;
	ld.global.u32 	%r98, [%rd15+4];
	ld.const.u32 	%r99, [%rd18+4];
	mad.lo.s32 	%r100, %r99, %r98, %r97;
	ld.global.u32 	%r101, [%rd15+8];
	ld.const.u32 	%r102, [%rd18+8];
	mad.lo.s32 	%r103, %r102, %r101, %r100;
	ld.global.u32 	%r104, [%rd15+12];
	ld.const.u32 	%r105, [%rd18+12];
	mad.lo.s32 	%r106, %r105, %r104, %r103;
	ld.global.u32 	%r107, [%rd15+16];
	ld.const.u32 	%r108, [%rd18+16];
	mad.lo.s32 	%r109, %r108, %r107, %r106;
	ld.global.u32 	%r110, [%rd15+20];
	ld.const.u32 	%r111, [%rd18+20];
	mad.lo.s32 	%r112, %r111, %r110, %r109;
	ld.global.u32 	%r113, [%rd15+24];
	ld.const.u32 	%r114, [%rd18+24];
	mad.lo.s32 	%r115, %r114, %r113, %r112;
	ld.global.u32 	%r116, [%rd15+28];
	ld.const.u32 	%r117, [%rd18+28];
	mad.lo.s32 	%r149, %r117, %r116, %r115;
	add.s32 	%r141, %r141, 8;
$L__BB0_8:
	setp.eq.s32 	%p7, %r16, 0;
	@%p7 bra 	$L__BB0_14;
	and.b32  	%r22, %r37, 3;
	setp.lt.u32 	%p8, %r16, 4;
	@%p8 bra 	$L__BB0_11;
	add.s32 	%r119, %r141, %r3;
	mul.wide.s32 	%rd19, %r119, 4;
	add.s64 	%rd20, %rd1, %rd19;
	ld.global.u32 	%r120, [%rd20];
	mul.wide.u32 	%rd21, %r141, 4;
	mov.u64 	%rd22, conv1d_kernel;
	add.s64 	%rd23, %rd22, %rd21;
	ld.const.u32 	%r121, [%rd23];
	mad.lo.s32 	%r122, %r121, %r120, %r149;
	ld.global.u32 	%r123, [%rd20+4];
	ld.const.u32 	%r124, [%rd23+4];
	mad.lo.s32 	%r125, %r124, %r123, %r122;
	ld.global.u32 	%r126, [%rd20+8];
	ld.const.u32 	%r127, [%rd23+8];
	mad.lo.s32 	%r128, %r127, %r126, %r125;
	ld.global.u32 	%r129, [%rd20+12];
	ld.const.u32 	%r130, [%rd23+12];
	mad.lo.s32 	%r149, %r130, %r129, %r128;
	add.s32 	%r141, %r141, 4;
$L__BB0_11:
	setp.eq.s32 	%p9, %r22, 0;
	@%p9 bra 	$L__BB0_14;
	mul.wide.u32 	%rd24, %r141, 4;
	mov.u64 	%rd25, conv1d_kernel;
	add.s64 	%rd32, %rd25, %rd24;
	add.s32 	%r131, %r2, %r141;
	add.s32 	%r147, %r131, %r1;
	neg.s32 	%r146, %r22;
$L__BB0_13:
	.pragma "nounroll";
	mul.wide.s32 	%rd26, %r147, 4;
	add.s64 	%rd27, %rd1, %rd26;
	ld.global.u32 	%r132, [%rd27];
	ld.const.u32 	%r133, [%rd32];
	mad.lo.s32 	%r149, %r133, %r132, %r149;
	add.s64 	%rd32, %rd32, 4;
	add.s32 	%r147, %r147, 1;
	add.s32 	%r146, %r146, 1;
	setp.ne.s32 	%p10, %r146, 0;
	@%p10 bra 	$L__BB0_13;
$L__BB0_14:
	cvta.to.global.u64 	%rd28, %rd8;
	mul.wide.s32 	%rd29, %r3, 4;
	add.s64 	%rd30, %rd28, %rd29;
	st.global.u32 	[%rd30], %r149;
$L__BB0_15:
	ret;

}


// ===== COMPILED SASS (sm_100) =====

	.target	sm_100

	.elftype	@"ET_EXEC"


//--------------------- .note.nv.tkinfo           --------------------------
	.section	.note.nv.tkinfo,"",@"SHT_NOTE"
	.sectionflags	@"SHF_NOTE_NV_TKINFO"
	.tkinfo
        /*0018*/ 	.word	0x00000002
        /*0030*/ 	.string	""
        /*0030*/ 	.string	"ptxas"
        /*0030*/ 	.string	"Cuda compilation tools, release 13.0, V13.0.88"
        /*0030*/ 	.string	"Build cuda_13.0.r13.0/compiler.36424714_0"
        /*0030*/ 	.string	"-arch sm_100 -m 64 "



//--------------------- .note.nv.cuinfo           --------------------------
	.section	.note.nv.cuinfo,"",@"SHT_NOTE"
	.sectionflags	@"SHF_NOTE_NV_CUINFO"
        /*0018*/ 	.short	0x0002
        /*001a*/ 	.short	0x0064
        /*001c*/ 	.short	0x0082
	.zero		2


//--------------------- .nv.info                  --------------------------
	.section	.nv.info,"",@"SHT_CUDA_INFO"
	.align	4


	//----- nvinfo : EIATTR_REGCOUNT
	.align		4
        /*0000*/ 	.byte	0x04, 0x2f
        /*0002*/ 	.short	(.L_2 - .L_1)
	.align		4
.L_1:
        /*0004*/ 	.word	index@(_Z20conv1dConstantMemoryPiS_ii)
        /*0008*/ 	.word	0x0000001f


	//----- nvinfo : EIATTR_FRAME_SIZE
	.align		4
.L_2:
        /*000c*/ 	.byte	0x04, 0x11
        /*000e*/ 	.short	(.L_4 - .L_3)
	.align		4
.L_3:
        /*0010*/ 	.word	index@(_Z20conv1dConstantMemoryPiS_ii)
        /*0014*/ 	.word	0x00000000


	//----- nvinfo : EIATTR_MIN_STACK_SIZE
	.align		4
.L_4:
        /*0018*/ 	.byte	0x04, 0x12
        /*001a*/ 	.short	(.L_6 - .L_5)
	.align		4
.L_5:
        /*001c*/ 	.word	index@(_Z20conv1dConstantMemoryPiS_ii)
        /*0020*/ 	.word	0x00000000
.L_6:


//--------------------- .nv.compat                --------------------------
	.section	.nv.compat,"",@"SHT_CUDA_COMPAT_INFO"
	.align	4
        /*0000*/ 	.byte	0x02, 0x09, 0x00, 0x00, 0x02, 0x02, 0x01, 0x00, 0x02, 0x05, 0x05, 0x00, 0x03, 0x07, 0x01, 0x01
        /*0010*/ 	.byte	0x02, 0x03, 0x00, 0x00, 0x02, 0x06, 0x01, 0x00, 0x04, 0x0b, 0x08, 0x00, 0x09, 0x00, 0x00, 0x00
        /*0020*/ 	.byte	0x00, 0x00, 0x00, 0x00


//--------------------- .nv.info._Z20conv1dConstantMemoryPiS_ii --------------------------
	.section	.nv.info._Z20conv1dConstantMemoryPiS_ii,"",@"SHT_CUDA_INFO"
	.sectionflags	@""
	.align	4


	//----- nvinfo : EIATTR_CUDA_API_VERSION
	.align		4
        /*0000*/ 	.byte	0x04, 0x37
        /*0002*/ 	.short	(.L_8 - .L_7)
.L_7:
        /*0004*/ 	.word	0x00000082


	//----- nvinfo : EIATTR_KPARAM_INFO
	.align		4
.L_8:
        /*0008*/ 	.byte	0x04, 0x17
        /*000a*/ 	.short	(.L_10 - .L_9)
.L_9:
        /*000c*/ 	.word	0x00000000
        /*0010*/ 	.short	0x0003
        /*0012*/ 	.short	0x0014
        /*0014*/ 	.byte	0x00, 0xf0, 0x11, 0x00


	//----- nvinfo : EIATTR_KPARAM_INFO
	.align		4
.L_10:
        /*0018*/ 	.byte	0x04, 0x17
        /*001a*/ 	.short	(.L_12 - .L_11)
.L_11:
        /*001c*/ 	.word	0x00000000
        /*0020*/ 	.short	0x0002
        /*0022*/ 	.short	0x0010
        /*0024*/ 	.byte	0x00, 0xf0, 0x11, 0x00


	//----- nvinfo : EIATTR_KPARAM_INFO
	.align		4
.L_12:
        /*0028*/ 	.byte	0x04, 0x17
        /*002a*/ 	.short	(.L_14 - .L_13)
.L_13:
        /*002c*/ 	.word	0x00000000
        /*0030*/ 	.short	0x0001
        /*0032*/ 	.short	0x0008
        /*0034*/ 	.byte	0x00, 0xf5, 0x21, 0x00


	//----- nvinfo : EIATTR_KPARAM_INFO
	.align		4
.L_14:
        /*0038*/ 	.byte	0x04, 0x17
        /*003a*/ 	.short	(.L_16 - .L_15)
.L_15:
        /*003c*/ 	.word	0x00000000
        /*0040*/ 	.short	0x0000
        /*0042*/ 	.short	0x0000
        /*0044*/ 	.byte	0x00, 0xf5, 0x21, 0x00


	//----- nvinfo : EIATTR_SPARSE_MMA_MASK
	.align		4
.L_16:
        /*0048*/ 	.byte	0x03, 0x50
        /*004a*/ 	.short	0x0000


	//----- nvinfo : EIATTR_MAXREG_COUNT
	.align		4
        /*004c*/ 	.byte	0x03, 0x1b
        /*004e*/ 	.short	0x00ff


	//----- nvinfo : EIATTR_MERCURY_ISA_VERSION
	.align		4
        /*0050*/ 	.byte	0x03, 0x5f
        /*0052*/ 	.short	0x0101


	//----- nvinfo : EIATTR_VRC_CTA_INIT_COUNT
	.align		4
        /*0054*/ 	.byte	0x02, 0x4a
	.zero		1
	.zero		1


	//----- nvinfo : EIATTR_EXIT_INSTR_OFFSETS
	.align		4
        /*0058*/ 	.byte	0x04, 0x1c
        /*005a*/ 	.short	(.L_18 - .L_17)


	//   ....[0]....
.L_17:
        /*005c*/ 	.word	0x00000090


	//   ....[1]....
        /*0060*/ 	.word	0x00000900


	//----- nvinfo : EIATTR_CBANK_PARAM_SIZE
	.align		4
.L_18:
        /*0064*/ 	.byte	0x03, 0x19
        /*0066*/ 	.short	0x0018


	//----- nvinfo : EIATTR_PARAM_CBANK
	.align		4
        /*0068*/ 	.byte	0x04, 0x0a
        /*006a*/ 	.short	(.L_20 - .L_19)
	.align		4
.L_19:
        /*006c*/ 	.word	index@(.nv.constant0._Z20conv1dConstantMemoryPiS_ii)
        /*0070*/ 	.short	0x0380
        /*0072*/ 	.short	0x0018


	//----- nvinfo : EIATTR_SW_WAR
	.align		4
.L_20:
        /*0074*/ 	.byte	0x04, 0x36
        /*0076*/ 	.short	(.L_22 - .L_21)
.L_21:
        /*0078*/ 	.word	0x00000008
.L_22:


//--------------------- .nv.callgraph             --------------------------
	.section	.nv.callgraph,"",@"SHT_CUDA_CALLGRAPH"
	.align	4
	.sectionentsize	8
	.align		4
        /*0000*/ 	.word	0x00000000
	.align		4
        /*0004*/ 	.word	0xffffffff
	.align		4
        /*0008*/ 	.word	0x00000000
	.align		4
        /*000c*/ 	.word	0xfffffffe
	.align		4
        /*0010*/ 	.word	0x00000000
	.align		4
        /*0014*/ 	.word	0xfffffffd
	.align		4
        /*0018*/ 	.word	0x00000000
	.align		4
        /*001c*/ 	.word	0xfffffffc


//--------------------- .nv.constant3             --------------------------
	.section	.nv.constant3,"a",@progbits
	.align	4
.nv.constant3:
	.type		conv1d_kernel,@object
	.size		conv1d_kernel,(.L_0 - conv1d_kernel)
conv1d_kernel:
	.zero		16
.L_0:


//--------------------- .text._Z20conv1dConstantMemoryPiS_ii --------------------------
	.section	.text._Z20conv1dConstantMemoryPiS_ii,"ax",@progbits
	.align	128
        .global         _Z20conv1dConstantMemoryPiS_ii
        .type           _Z20conv1dConstantMemoryPiS_ii,@function
        .size           _Z20conv1dConstantMemoryPiS_ii,(.L_x_7 - _Z20conv1dConstantMemoryPiS_ii)
        .other          _Z20conv1dConstantMemoryPiS_ii,@"STO_CUDA_ENTRY STV_DEFAULT"
_Z20conv1dConstantMemoryPiS_ii:
.text._Z20conv1dConstantMemoryPiS_ii:
[----:B------:R-:W-:Y:S01]  /*0000*/  LDC R1, c[0x0][0x37c] ;  /* 0x0000df00ff017b82 */ /* 0x000fe20000000800 */
[----:B------:R-:W0:Y:S07]  /*0010*/  S2R R2, SR_TID.X ;  /* 0x0000000000027919 */ /* 0x000e2e0000002100 */
[----:B------:R-:W1:Y:S01]  /*0020*/  S2UR UR4, SR_CTAID.X ;  /* 0x00000000000479c3 */ /* 0x000e620000002500 */
[----:B------:R-:W1:Y:S01]  /*0030*/  LDCU UR5, c[0x0][0x360] ;  /* 0x00006c00ff0577ac */ /* 0x000e620008000800 */
[----:B------:R-:W2:Y:S01]  /*0040*/  LDCU.64 UR6, c[0x0][0x390] ;  /* 0x00007200ff0677ac */ /* 0x000ea20008000a00 */
[----:B-1----:R-:W-:-:S02]  /*0050*/  UIMAD UR4, UR4, UR5, URZ ;  /* 0x00000005040472a4 */ /* 0x002fc4000f8e02ff */
[----:B--2---:R-:W-:-:S04]  /*0060*/  UIADD3 UR5, UPT, UPT, UR6, -UR7, URZ ;  /* 0x8000000706057290 */ /* 0x004fc8000fffe0ff */
[----:B0-----:R-:W-:-:S04]  /*0070*/  IADD3 R0, PT, PT, R2, UR4, RZ ;  /* 0x0000000402007c10 */ /* 0x001fc8000fffe0ff */
[----:B------:R-:W-:-:S13]  /*0080*/  ISETP.GT.AND P0, PT, R0, UR5, PT ;  /* 0x0000000500007c0c */ /* 0x000fda000bf04270 */
[----:B------:R-:W-:Y:S05]  /*0090*/  @P0 EXIT ;  /* 0x000000000000094d */ /* 0x000fea0003800000 */
[----:B------:R-:W-:Y:S01]  /*00a0*/  UISETP.GE.AND UP0, UPT, UR7, 0x1, UPT ;  /* 0x000000010700788c */ /* 0x000fe2000bf06270 */
[----:B------:R-:W-:Y:S01]  /*00b0*/  HFMA2 R3, -RZ, RZ, 0, 0 ;  /* 0x00000000ff037431 */ /* 0x000fe200000001ff */
[----:B------:R-:W0:Y:S07]  /*00c0*/  LDCU.64 UR18, c[0x0][0x358] ;  /* 0x00006b00ff1277ac */ /* 0x000e2e0008000a00 */
[----:B------:R-:W-:Y:S05]  /*00d0*/  BRA.U !UP0, `(.L_x_0) ;  /* 0x0000000508fc7547 */ /* 0x000fea000b800000 */
[----:B------:R-:W-:Y:S01]  /*00e0*/  UISETP.GE.U32.AND UP1, UPT, UR7, 0x10, UPT ;  /* 0x000000100700788c */ /* 0x000fe2000bf26070 */
[----:B------:R-:W-:Y:S01]  /*00f0*/  MOV R5, RZ ;  /* 0x000000ff00057202 */ /* 0x000fe20000000f00 */
[----:B------:R-:W-:Y:S01]  /*0100*/  ULOP3.LUT UR10, UR7, 0xf, URZ, 0xc0, !UPT ;  /* 0x0000000f070a7892 */ /* 0x000fe2000f8ec0ff */
[----:B------:R-:W-:-:S03]  /*0110*/  MOV R3, RZ ;  /* 0x000000ff00037202 */ /* 0x000fc60000000f00 */
[----:B------:R-:W-:-:S03]  /*0120*/  UISETP.NE.AND UP0, UPT, UR10, URZ, UPT ;  /* 0x000000ff0a00728c */ /* 0x000fc6000bf05270 */
[----:B------:R-:W-:Y:S08]  /*0130*/  BRA.U !UP1, `(.L_x_1) ;  /* 0x0000000109e47547 */ /* 0x000ff0000b800000 */
[----:B------:R-:W1:Y:S01]  /*0140*/  LDCU.64 UR8, c[0x0][0x380] ;  /* 0x00007000ff0877ac */ /* 0x000e620008000a00 */
[----:B------:R-:W-:Y:S02]  /*0150*/  MOV R3, RZ ;  /* 0x000000ff00037202 */ /* 0x000fe40000000f00 */
[----:B------:R-:W-:Y:S01]  /*0160*/  MOV R4, R0 ;  /* 0x0000000000047202 */ /* 0x000fe20000000f00 */
[----:B------:R-:W-:-:S06]  /*0170*/  ULOP3.LUT UR11, UR7, 0x7ffffff0, URZ, 0xc0, !UPT ;  /* 0x7ffffff0070b7892 */ /* 0x000fcc000f8ec0ff */
[----:B------:R-:W-:Y:S01]  /*0180*/  MOV R5, UR11 ;  /* 0x0000000b00057c02 */ /* 0x000fe20008000f00 */
[----:B-1----:R-:W-:Y:S02]  /*0190*/  UIADD3 UR5, UP1, UPT, UR8, 0x20, URZ ;  /* 0x0000002008057890 */ /* 0x002fe4000ff3e0ff */
[----:B------:R-:W-:Y:S02]  /*01a0*/  UIADD3 UR8, UPT, UPT, -UR11, URZ, URZ ;  /* 0x000000ff0b087290 */ /* 0x000fe4000fffe1ff */
[----:B------:R-:W-:-:S03]  /*01b0*/  UIADD3.X UR6, UPT, UPT, URZ, UR9, URZ, UP1, !UPT ;  /* 0x00000009ff067290 */ /* 0x000fc60008ffe4ff */
[----:B------:R-:W-:-:S09]  /*01c0*/  UMOV UR9, 0x20 ;  /* 0x0000002000097882 */ /* 0x000fd20000000000 */
.L_x_2:
[----:B------:R-:W-:Y:S01]  /*01d0*/  MOV R6, UR5 ;  /* 0x0000000500067c02 */ /* 0x000fe20008000f00 */
[----:B------:R-:W1:Y:S01]  /*01e0*/  LDCU.64 UR12, c[0x3][UR9+-0x20] ;  /* 0x00fffc00090c77ac */ /* 0x000e620008000a00 */
[----:B------:R-:W-:Y:S01]  /*01f0*/  MOV R7, UR6 ;  /* 0x0000000600077c02 */ /* 0x000fe20008000f00 */
[----:B------:R-:W2:Y:S02]  /*0200*/  LDCU.64 UR14, c[0x3][UR9+-0x18] ;  /* 0x00fffd00090e77ac */ /* 0x000ea40008000a00 */
[C---:B------:R-:W-:Y:S01]  /*0210*/  IMAD.WIDE R6, R4.reuse, 0x4, R6 ;  /* 0x0000000404067825 */ /* 0x040fe200078e0206 */
[----:B------:R-:W3:Y:S04]  /*0220*/  LDCU.64 UR16, c[0x3][UR9+-0x10] ;  /* 0x00fffe00091077ac */ /* 0x000ee80008000a00 */
[----:B0-----:R-:W1:Y:S04]  /*0230*/  LDG.E R18, desc[UR18][R6.64+-0x20] ;  /* 0xffffe01206127981 */ /* 0x001e68000c1e1900 */
[----:B------:R-:W4:Y:S04]  /*0240*/  LDG.E R17, desc[UR18][R6.64+-0x1c] ;  /* 0xffffe41206117981 */ /* 0x000f28000c1e1900 */
[----:B------:R-:W2:Y:S04]  /*0250*/  LDG.E R20, desc[UR18][R6.64+-0x18] ;  /* 0xffffe81206147981 */ /* 0x000ea8000c1e1900 */
[----:B------:R-:W5:Y:S04]  /*0260*/  LDG.E R22, desc[UR18][R6.64+-0x14] ;  /* 0xffffec1206167981 */ /* 0x000f68000c1e1900 */
[----:B------:R-:W3:Y:S04]  /*0270*/  LDG.E R24, desc[UR18][R6.64+-0x10] ;  /* 0xfffff01206187981 */ /* 0x000ee8000c1e1900 */
        /* <DEDUP_REMOVED lines=10> */
[----:B------:R-:W3:Y:S01]  /*0320*/  LDG.E R16, desc[UR18][R6.64+0x1c] ;  /* 0x00001c1206107981 */ /* 0x000ee2000c1e1900 */
[----:B------:R-:W-:Y:S01]  /*0330*/  UIADD3 UR8, UPT, UPT, UR8, 0x10, URZ ;  /* 0x0000001008087890 */ /* 0x000fe2000fffe0ff */
[----:B------:R-:W-:-:S03]  /*0340*/  IADD3 R4, PT, PT, R4, 0x10, RZ ;  /* 0x0000001004047810 */ /* 0x000fc60007ffe0ff */
[----:B------:R-:W-:Y:S01]  /*0350*/  UISETP.NE.AND UP1, UPT, UR8, URZ, UPT ;  /* 0x000000ff0800728c */ /* 0x000fe2000bf25270 */
[----:B-1----:R-:W-:-:S04]  /*0360*/  IMAD R18, R18, UR12, R3 ;  /* 0x0000000c12127c24 */ /* 0x002fc8000f8e0203 */
[----:B----4-:R-:W-:Y:S01]  /*0370*/  IMAD R17, R17, UR13, R18 ;  /* 0x0000000d11117c24 */ /* 0x010fe2000f8e0212 */
[----:B------:R-:W0:Y:S03]  /*0380*/  LDCU.64 UR12, c[0x3][UR9+-0x8] ;  /* 0x00ffff00090c77ac */ /* 0x000e260008000a00 */
[----:B--2---:R-:W-:-:S04]  /*0390*/  IMAD R17, R20, UR14, R17 ;  /* 0x0000000e14117c24 */ /* 0x004fc8000f8e0211 */
[----:B-----5:R-:W-:Y:S01]  /*03a0*/  IMAD R17, R22, UR15, R17 ;  /* 0x0000000f16117c24 */ /* 0x020fe2000f8e0211 */
[----:B------:R-:W1:Y:S03]  /*03b0*/  LDCU.64 UR14, c[0x3][UR9] ;  /* 0x00c00000090e77ac */ /* 0x000e660008000a00 */
[----:B---3--:R-:W-:-:S04]  /*03c0*/  IMAD R17, R24, UR16, R17 ;  /* 0x0000001018117c24 */ /* 0x008fc8000f8e0211 */
[----:B------:R-:W-:Y:S01]  /*03d0*/  IMAD R17, R26, UR17, R17 ;  /* 0x000000111a117c24 */ /* 0x000fe2000f8e0211 */
[----:B------:R-:W2:Y:S03]  /*03e0*/  LDCU.64 UR16, c[0x3][UR9+0x8] ;  /* 0x00c00100091077ac */ /* 0x000ea60008000a00 */
[----:B0-----:R-:W-:-:S04]  /*03f0*/  IMAD R28, R28, UR12, R17 ;  /* 0x0000000c1c1c7c24 */ /* 0x001fc8000f8e0211 */
[----:B------:R-:W-:Y:S01]  /*0400*/  IMAD R15, R15, UR13, R28 ;  /* 0x0000000d0f0f7c24 */ /* 0x000fe2000f8e021c */
[----:B------:R-:W0:Y:S03]  /*0410*/  LDCU.64 UR12, c[0x3][UR9+0x10] ;  /* 0x00c00200090c77ac */ /* 0x000e260008000a00 */
[----:B-1----:R-:W-:-:S04]  /*0420*/  IMAD R14, R14, UR14, R15 ;  /* 0x0000000e0e0e7c24 */ /* 0x002fc8000f8e020f */
[----:B------:R-:W-:Y:S01]  /*0430*/  IMAD R13, R13, UR15, R14 ;  /* 0x0000000f0d0d7c24 */ /* 0x000fe2000f8e020e */
[----:B------:R-:W1:Y:S03]  /*0440*/  LDCU.64 UR14, c[0x3][UR9+0x18] ;  /* 0x00c00300090e77ac */ /* 0x000e660008000a00 */
[----:B--2---:R-:W-:Y:S01]  /*0450*/  IMAD R12, R12, UR16, R13 ;  /* 0x000000100c0c7c24 */ /* 0x004fe2000f8e020d */
[----:B------:R-:W-:-:S03]  /*0460*/  UIADD3 UR9, UPT, UPT, UR9, 0x40, URZ ;  /* 0x0000004009097890 */ /* 0x000fc6000fffe0ff */
[----:B------:R-:W-:-:S04]  /*0470*/  IMAD R11, R11, UR17, R12 ;  /* 0x000000110b0b7c24 */ /* 0x000fc8000f8e020c */
[----:B0-----:R-:W-:-:S04]  /*0480*/  IMAD R10, R10, UR12, R11 ;  /* 0x0000000c0a0a7c24 */ /* 0x001fc8000f8e020b */
[----:B------:R-:W-:-:S04]  /*0490*/  IMAD R9, R9, UR13, R10 ;  /* 0x0000000d09097c24 */ /* 0x000fc8000f8e020a */
[----:B-1----:R-:W-:-:S04]  /*04a0*/  IMAD R9, R8, UR14, R9 ;  /* 0x0000000e08097c24 */ /* 0x002fc8000f8e0209 */
[----:B------:R-:W-:Y:S01]  /*04b0*/  IMAD R3, R16, UR15, R9 ;  /* 0x0000000f10037c24 */ /* 0x000fe2000f8e0209 */
[----:B------:R-:W-:Y:S06]  /*04c0*/  BRA.U UP1, `(.L_x_2) ;  /* 0xfffffffd01407547 */ /* 0x000fec000b83ffff */
.L_x_1:
[----:B------:R-:W-:Y:S05]  /*04d0*/  BRA.U !UP0, `(.L_x_0) ;  /* 0x0000000108fc7547 */ /* 0x000fea000b800000 */
[----:B------:R-:W-:Y:S02]  /*04e0*/  UISETP.GE.U32.AND UP0, UPT, UR10, 0x8, UPT ;  /* 0x000000080a00788c */ /* 0x000fe4000bf06070 */
[----:B------:R-:W-:-:S04]  /*04f0*/  ULOP3.LUT UR6, UR7, 0x7, URZ, 0xc0, !UPT ;  /* 0x0000000707067892 */ /* 0x000fc8000f8ec0ff */
[----:B------:R-:W-:-:S03]  /*0500*/  UISETP.NE.AND UP1, UPT, UR6, URZ, UPT ;  /* 0x000000ff0600728c */ /* 0x000fc6000bf25270 */
[----:B------:R-:W-:Y:S08]  /*0510*/  BRA.U !UP0, `(.L_x_3) ;  /* 0x0000000108647547 */ /* 0x000ff0000b800000 */
[----:B------:R-:W1:Y:S01]  /*0520*/  LDC.64 R14, c[0x0][0x380] ;  /* 0x0000e000ff0e7b82 */ /* 0x000e620000000a00 */
[----:B------:R-:W-:-:S05]  /*0530*/  IADD3 R7, PT, PT, R0, R5, RZ ;  /* 0x0000000500077210 */ /* 0x000fca0007ffe0ff */
[----:B-1----:R-:W-:-:S05]  /*0540*/  IMAD.WIDE R14, R7, 0x4, R14 ;  /* 0x00000004070e7825 */ /* 0x002fca00078e020e */
[----:B0-----:R-:W2:Y:S04]  /*0550*/  LDG.E R4, desc[UR18][R14.64] ;  /* 0x000000120e047981 */ /* 0x001ea8000c1e1900 */
[----:B------:R-:W3:Y:S04]  /*0560*/  LDG.E R17, desc[UR18][R14.64+0x4] ;  /* 0x000004120e117981 */ /* 0x000ee8000c1e1900 */
[----:B------:R-:W4:Y:S04]  /*0570*/  LDG.E R18, desc[UR18][R14.64+0x8] ;  /* 0x000008120e127981 */ /* 0x000f28000c1e1900 */
[----:B------:R-:W5:Y:S04]  /*0580*/  LDG.E R19, desc[UR18][R14.64+0xc] ;  /* 0x00000c120e137981 */ /* 0x000f68000c1e1900 */
[----:B------:R-:W5:Y:S04]  /*0590*/  LDG.E R20, desc[UR18][R14.64+0x10] ;  /* 0x000010120e147981 */ /* 0x000f68000c1e1900 */
[----:B------:R-:W5:Y:S04]  /*05a0*/  LDG.E R21, desc[UR18][R14.64+0x14] ;  /* 0x000014120e157981 */ /* 0x000f68000c1e1900 */
[----:B------:R-:W5:Y:S04]  /*05b0*/  LDG.E R22, desc[UR18][R14.64+0x18] ;  /* 0x000018120e167981 */ /* 0x000f68000c1e1900 */
[----:B------:R-:W5:Y:S01]  /*05c0*/  LDG.E R23, desc[UR18][R14.64+0x1c] ;  /* 0x00001c120e177981 */ /* 0x000f62000c1e1900 */
[----:B------:R-:W-:-:S02]  /*05d0*/  SHF.L.U32 R16, R5, 0x2, RZ ;  /* 0x0000000205107819 */ /* 0x000fc400000006ff */
[----:B------:R-:W-:Y:S02]  /*05e0*/  IADD3 R5, PT, PT, R5, 0x8, RZ ;  /* 0x0000000805057810 */ /* 0x000fe40007ffe0ff */
[----:B------:R-:W2:Y:S08]  /*05f0*/  LDC.64 R10, c[0x3][R16] ;  /* 0x00c00000100a7b82 */ /* 0x000eb00000000a00 */
[----:B------:R-:W4:Y:S08]  /*0600*/  LDC.64 R8, c[0x3][R16+0x8] ;  /* 0x00c0020010087b82 */ /* 0x000f300000000a00 */
[----:B------:R-:W0:Y:S08]  /*0610*/  LDC.64 R6, c[0x3][R16+0x10] ;  /* 0x00c0040010067b82 */ /* 0x000e300000000a00 */
[----:B------:R-:W1:Y:S01]  /*0620*/  LDC.64 R12, c[0x3][R16+0x18] ;  /* 0x00c00600100c7b82 */ /* 0x000e620000000a00 */
[----:B--2---:R-:W-:-:S04]  /*0630*/  IMAD R4, R4, R10, R3 ;  /* 0x0000000a04047224 */ /* 0x004fc800078e0203 */
[----:B---3--:R-:W-:-:S04]  /*0640*/  IMAD R11, R17, R11, R4 ;  /* 0x0000000b110b7224 */ /* 0x008fc800078e0204 */
[----:B----4-:R-:W-:-:S04]  /*0650*/  IMAD R8, R18, R8, R11 ;  /* 0x0000000812087224 */ /* 0x010fc800078e020b */
[----:B-----5:R-:W-:-:S04]  /*0660*/  IMAD R9, R19, R9, R8 ;  /* 0x0000000913097224 */ /* 0x020fc800078e0208 */
[----:B0-----:R-:W-:-:S04]  /*0670*/  IMAD R6, R20, R6, R9 ;  /* 0x0000000614067224 */ /* 0x001fc800078e0209 */
[----:B------:R-:W-:-:S04]  /*0680*/  IMAD R7, R21, R7, R6 ;  /* 0x0000000715077224 */ /* 0x000fc800078e0206 */
[----:B-1----:R-:W-:-:S04]  /*0690*/  IMAD R12, R22, R12, R7 ;  /* 0x0000000c160c7224 */ /* 0x002fc800078e0207 */
[----:B------:R-:W-:-:S07]  /*06a0*/  IMAD R3, R23, R13, R12 ;  /* 0x0000000d17037224 */ /* 0x000fce00078e020c */
.L_x_3:
        /* <DEDUP_REMOVED lines=11> */
[----:B------:R-:W5:Y:S01]  /*0760*/  LDG.E R13, desc[UR18][R6.64+0xc] ;  /* 0x00000c12060d7981 */ /* 0x000f62000c1e1900 */
[----:B------:R-:W-:-:S02]  /*0770*/  SHF.L.U32 R8, R5, 0x2, RZ ;  /* 0x0000000205087819 */ /* 0x000fc400000006ff */
[----:B------:R-:W-:Y:S02]  /*0780*/  IADD3 R5, PT, PT, R5, 0x4, RZ ;  /* 0x0000000405057810 */ /* 0x000fe40007ffe0ff */
[----:B------:R-:W2:Y:S08]  /*0790*/  LDC.64 R10, c[0x3][R8] ;  /* 0x00c00000080a7b82 */ /* 0x000eb00000000a00 */
[----:B------:R-:W4:Y:S01]  /*07a0*/  LDC.64 R14, c[0x3][R8+0x8] ;  /* 0x00c00200080e7b82 */ /* 0x000f220000000a00 */
[----:B--2---:R-:W-:-:S04]  /*07b0*/  IMAD R4, R4, R10, R3 ;  /* 0x0000000a04047224 */ /* 0x004fc800078e0203 */
[----:B---3--:R-:W-:-:S04]  /*07c0*/  IMAD R9, R9, R11, R4 ;  /* 0x0000000b09097224 */ /* 0x008fc800078e0204 */
[----:B----4-:R-:W-:-:S04]  /*07d0*/  IMAD R12, R12, R14, R9 ;  /* 0x0000000e0c0c7224 */ /* 0x010fc800078e0209 */
[----:B-----5:R-:W-:-:S07]  /*07e0*/  IMAD R3, R13, R15, R12 ;  /* 0x0000000f0d037224 */ /* 0x020fce00078e020c */
.L_x_4:
[----:B------:R-:W-:Y:S05]  /*07f0*/  BRA.U !UP1, `(.L_x_0) ;  /* 0x0000000109347547 */ /* 0x000fea000b800000 */
[----:B------:R-:W1:Y:S01]  /*0800*/  LDC.64 R6, c[0x0][0x380] ;  /* 0x0000e000ff067b82 */ /* 0x000e620000000a00 */
[----:B------:R-:W-:Y:S01]  /*0810*/  IADD3 R9, PT, PT, R2, UR4, R5 ;  /* 0x0000000402097c10 */ /* 0x000fe2000fffe005 */
[----:B------:R-:W-:Y:S01]  /*0820*/  UIADD3 UR5, UPT, UPT, -UR5, URZ, URZ ;  /* 0x000000ff05057290 */ /* 0x000fe2000fffe1ff */
[----:B------:R-:W-:-:S11]  /*0830*/  SHF.L.U32 R8, R5, 0x2, RZ ;  /* 0x0000000205087819 */ /* 0x000fd600000006ff */
.L_x_5:
[----:B-1----:R-:W-:-:S06]  /*0840*/  IMAD.WIDE R4, R9, 0x4, R6 ;  /* 0x0000000409047825 */ /* 0x002fcc00078e0206 */
[----:B0-----:R-:W2:Y:S01]  /*0850*/  LDG.E R4, desc[UR18][R4.64] ;  /* 0x0000001204047981 */ /* 0x001ea2000c1e1900 */
[----:B------:R0:W2:Y:S01]  /*0860*/  LDC R2, c[0x3][R8] ;  /* 0x00c0000008027b82 */ /* 0x0000a20000000800 */
[----:B------:R-:W-:Y:S01]  /*0870*/  UIADD3 UR5, UPT, UPT, UR5, 0x1, URZ ;  /* 0x0000000105057890 */ /* 0x000fe2000fffe0ff */
[----:B------:R-:W-:-:S03]  /*0880*/  IADD3 R9, PT, PT, R9, 0x1, RZ ;  /* 0x0000000109097810 */ /* 0x000fc60007ffe0ff */
[----:B------:R-:W-:Y:S01]  /*0890*/  UISETP.NE.AND UP0, UPT, UR5, URZ, UPT ;  /* 0x000000ff0500728c */ /* 0x000fe2000bf05270 */
[----:B0-----:R-:W-:Y:S01]  /*08a0*/  IADD3 R8, PT, PT, R8, 0x4, RZ ;  /* 0x0000000408087810 */ /* 0x001fe20007ffe0ff */
[----:B--2---:R-:W-:-:S07]  /*08b0*/  IMAD R3, R4, R2, R3 ;  /* 0x0000000204037224 */ /* 0x004fce00078e0203 */
[----:B------:R-:W-:Y:S05]  /*08c0*/  BRA.U UP0, `(.L_x_5) ;  /* 0xfffffffd00dc7547 */ /* 0x000fea000b83ffff */
.L_x_0:
[----:B------:R-:W1:Y:S02]  /*08d0*/  LDC.64 R4, c[0x0][0x388] ;  /* 0x0000e200ff047b82 */ /* 0x000e640000000a00 */
[----:B-1----:R-:W-:-:S05]  /*08e0*/  IMAD.WIDE R4, R0, 0x4, R4 ;  /* 0x0000000400047825 */ /* 0x002fca00078e0204 */
[----:B0-----:R-:W-:Y:S01]  /*08f0*/  STG.E desc[UR18][R4.64], R3 ;  /* 0x0000000304007986 */ /* 0x001fe2000c101912 */
[----:B------:R-:W-:Y:S05]  /*0900*/  EXIT ;  /* 0x000000000000794d */ /* 0x000fea0003800000 */
.L_x_6:
[----:B------:R-:W-:-:S00]  /*0910*/  BRA `(.L_x_6) ;  /* 0xfffffffc00fc7947 */ /* 0x000fc0000383ffff */
[----:B------:R-:W-:-:S00]  /*0920*/  NOP ;  /* 0x0000000000007918 */ /* 0x000fc00000000000 */
        /* <DEDUP_REMOVED lines=13> */
.L_x_7:


//--------------------- .nv.shared.reserved.0     --------------------------
	.section	.nv.shared.reserved.0,"aw",@nobits
	.weak		__nv_reservedSMEM_offset_0_alias
	.size		__nv_reservedSMEM_offset_0_alias, 0, 64
	.other		__nv_reservedSMEM_offset_0_alias,@"STO_CUDA_RESERVED_SHARED STV_DEFAULT"
__nv_reservedSMEM_offset_0_alias:
	.zero		0
	.zero		64


//--------------------- .nv.constant0._Z20conv1dConstantMemoryPiS_ii --------------------------
	.section	.nv.constant0._Z20conv1dConstantMemoryPiS_ii,"a",@progbits
	.sectionflags	@""
	.align	4
.nv.constant0._Z20conv1dConstantMemoryPiS_ii:
	.zero		920


//--------------------- SYMBOLS --------------------------

	.type		.nv.reservedSmem.offset0,@object
	.size		.nv.reservedSmem.offset0,0x4
